	.headerflags	@"EF_CUDA_TEXMODE_UNIFIED EF_CUDA_64BIT_ADDRESS EF_CUDA_ACCELERATORS EF_CUDA_SM90 EF_CUDA_VIRTUAL_SM(EF_CUDA_SM90)"
	.elftype	@"ET_EXEC"


//--------------------- .nv.info                  --------------------------
	.section	.nv.info,"",@"SHT_CUDA_INFO"
	.align	4


	//----- nvinfo : EIATTR_REGCOUNT
	.align		4
        /*0000*/ 	.byte	0x04, 0x2f
        /*0002*/ 	.short	(.L_1 - .L_0)
	.align		4
.L_0:
        /*0004*/ 	.word	index@(triton_mm)
        /*0008*/ 	.word	0x0000003c


	//----- nvinfo : EIATTR_MIN_STACK_SIZE
	.align		4
.L_1:
        /*000c*/ 	.byte	0x04, 0x12
        /*000e*/ 	.short	(.L_3 - .L_2)
	.align		4
.L_2:
        /*0010*/ 	.word	index@(triton_mm)
        /*0014*/ 	.word	0x00000000


	//----- nvinfo : EIATTR_FRAME_SIZE
	.align		4
.L_3:
        /*0018*/ 	.byte	0x04, 0x11
        /*001a*/ 	.short	(.L_5 - .L_4)
	.align		4
.L_4:
        /*001c*/ 	.word	index@(triton_mm)
        /*0020*/ 	.word	0x00000000


	//----- nvinfo : EIATTR_MIN_STACK_SIZE
	.align		4
.L_5:
        /*0024*/ 	.byte	0x04, 0x12
        /*0026*/ 	.short	(.L_7 - .L_6)
	.align		4
.L_6:
        /*0028*/ 	.word	index@(triton_mm)
        /*002c*/ 	.word	0x00000000
.L_7:


//--------------------- .nv.info.triton_mm        --------------------------
	.section	.nv.info.triton_mm,"",@"SHT_CUDA_INFO"
	.sectionflags	@""
	.align	4


	//----- nvinfo : EIATTR_CUDA_API_VERSION
	.align		4
        /*0000*/ 	.byte	0x04, 0x37
        /*0002*/ 	.short	(.L_9 - .L_8)
.L_8:
        /*0004*/ 	.word	0x0000007c


	//----- nvinfo : EIATTR_KPARAM_INFO
	.align		4
.L_9:
        /*0008*/ 	.byte	0x04, 0x17
        /*000a*/ 	.short	(.L_11 - .L_10)
.L_10:
        /*000c*/ 	.word	0x00000000
        /*0010*/ 	.short	0x0002
        /*0012*/ 	.short	0x0010
        /*0014*/ 	.byte	0x00, 0xf0, 0x21, 0x00


	//----- nvinfo : EIATTR_KPARAM_INFO
	.align		4
.L_11:
        /*0018*/ 	.byte	0x04, 0x17
        /*001a*/ 	.short	(.L_13 - .L_12)
.L_12:
        /*001c*/ 	.word	0x00000000
        /*0020*/ 	.short	0x0001
        /*0022*/ 	.short	0x0008
        /*0024*/ 	.byte	0x00, 0xf0, 0x21, 0x00


	//----- nvinfo : EIATTR_KPARAM_INFO
	.align		4
.L_13:
        /*0028*/ 	.byte	0x04, 0x17
        /*002a*/ 	.short	(.L_15 - .L_14)
.L_14:
        /*002c*/ 	.word	0x00000000
        /*0030*/ 	.short	0x0000
        /*0032*/ 	.short	0x0000
        /*0034*/ 	.byte	0x00, 0xf0, 0x21, 0x00


	//----- nvinfo : EIATTR_SPARSE_MMA_MASK
	.align		4
.L_15:
        /*0038*/ 	.byte	0x03, 0x50
        /*003a*/ 	.short	0x0000


	//----- nvinfo : EIATTR_MAXREG_COUNT
	.align		4
        /*003c*/ 	.byte	0x03, 0x1b
        /*003e*/ 	.short	0x00ff


	//----- nvinfo : EIATTR_COOP_GROUP_MASK_REGIDS
	.align		4
        /*0040*/ 	.byte	0x04, 0x29
        /*0042*/ 	.short	(.L_17 - .L_16)


	//   ....[0]....
.L_16:
        /*0044*/ 	.word	0xffffffff


	//----- nvinfo : EIATTR_COOP_GROUP_INSTR_OFFSETS
	.align		4
.L_17:
        /*0048*/ 	.byte	0x04, 0x28
        /*004a*/ 	.short	(.L_19 - .L_18)


	//   ....[0]....
.L_18:
        /*004c*/ 	.word	0x00000910


	//----- nvinfo : EIATTR_EXIT_INSTR_OFFSETS
	.align		4
.L_19:
        /*0050*/ 	.byte	0x04, 0x1c
        /*0052*/ 	.short	(.L_21 - .L_20)


	//   ....[0]....
.L_20:
        /*0054*/ 	.word	0x000011c0


	//   ....[1]....
        /*0058*/ 	.word	0x00001210


	//----- nvinfo : EIATTR_MAX_THREADS
	.align		4
.L_21:
        /*005c*/ 	.byte	0x04, 0x05
        /*005e*/ 	.short	(.L_23 - .L_22)
.L_22:
        /*0060*/ 	.word	0x00000100
        /*0064*/ 	.word	0x00000001
        /*0068*/ 	.word	0x00000001


	//----- nvinfo : EIATTR_CBANK_PARAM_SIZE
	.align		4
.L_23:
        /*006c*/ 	.byte	0x03, 0x19
        /*006e*/ 	.short	0x0018


	//----- nvinfo : EIATTR_PARAM_CBANK
	.align		4
        /*0070*/ 	.byte	0x04, 0x0a
        /*0072*/ 	.short	(.L_25 - .L_24)
	.align		4
.L_24:
        /*0074*/ 	.word	index@(.nv.constant0.triton_mm)
        /*0078*/ 	.short	0x0210
        /*007a*/ 	.short	0x0018


	//----- nvinfo : EIATTR_SW_WAR
	.align		4
.L_25:
        /*007c*/ 	.byte	0x04, 0x36
        /*007e*/ 	.short	(.L_27 - .L_26)
.L_26:
        /*0080*/ 	.word	0x00000008
.L_27:


//--------------------- .nv.callgraph             --------------------------
	.section	.nv.callgraph,"",@"SHT_CUDA_CALLGRAPH"
	.align	4
	.sectionentsize	8
	.align		4
        /*0000*/ 	.word	0x00000000
	.align		4
        /*0004*/ 	.word	0xffffffff
	.align		4
        /*0008*/ 	.word	0x00000000
	.align		4
        /*000c*/ 	.word	0xfffffffe
	.align		4
        /*0010*/ 	.word	0x00000000
	.align		4
        /*0014*/ 	.word	0xfffffffd
	.align		4
        /*0018*/ 	.word	0x00000000
	.align		4
        /*001c*/ 	.word	0xfffffffc


//--------------------- .text.triton_mm           --------------------------
	.section	.text.triton_mm,"ax",@progbits
	.sectionflags	@"SHF_BARRIERS=1"
	.align	128
        .global         triton_mm
        .type           triton_mm,@function
        .size           triton_mm,(.L_x_2 - triton_mm)
        .other          triton_mm,@"STO_CUDA_ENTRY STV_DEFAULT"
triton_mm:
.text.triton_mm:
[----:B------:R-:W1:Y:S02]  /*0000*/  LDC R1, c[0x0][0x28] ;  /* 0x00000a00ff017b82 */ /* 0x000e640000000800 */
[----:B------:R-:W2:Y:S01]  /*0010*/  S2R R9, SR_CTAID.X ;  /* 0x0000000000097919 */ /* 0x000ea20000002500 */
[----:B------:R-:W-:Y:S01]  /*0020*/  IMAD.MOV.U32 R5, RZ, RZ, -0x8 ;  /* 0xfffffff8ff057424 */ /* 0x000fe200078e00ff */
[----:B------:R-:W3:Y:S01]  /*0030*/  S2UR UR14, SR_CgaCtaId ;  /* 0x00000000000e79c3 */ /* 0x000ee20000008800 */
[----:B------:R-:W-:Y:S01]  /*0040*/  UMOV UR4, 0x400 ;  /* 0x0000040000047882 */ /* 0x000fe20000000000 */
[----:B------:R-:W-:Y:S01]  /*0050*/  ULDC.64 UR18, c[0x0][0x208] ;  /* 0x0000820000127ab9 */ /* 0x000fe20000000a00 */
[----:B------:R-:W-:Y:S01]  /*0060*/  IMAD.MOV.U32 R18, RZ, RZ, 0x2 ;  /* 0x00000002ff127424 */ /* 0x000fe200078e00ff */
[----:B------:R-:W-:Y:S02]  /*0070*/  CS2R R24, SRZ ;  /* 0x0000000000187805 */ /* 0x000fe4000001ff00 */
[----:B------:R-:W-:Y:S02]  /*0080*/  CS2R R26, SRZ ;  /* 0x00000000001a7805 */ /* 0x000fe4000001ff00 */
[----:B------:R-:W-:-:S02]  /*0090*/  CS2R R28, SRZ ;  /* 0x00000000001c7805 */ /* 0x000fc4000001ff00 */
[----:B------:R-:W-:Y:S02]  /*00a0*/  CS2R R30, SRZ ;  /* 0x00000000001e7805 */ /* 0x000fe4000001ff00 */
[----:B------:R-:W-:Y:S02]  /*00b0*/  CS2R R32, SRZ ;  /* 0x0000000000207805 */ /* 0x000fe4000001ff00 */
[----:B------:R-:W-:Y:S02]  /*00c0*/  CS2R R34, SRZ ;  /* 0x0000000000227805 */ /* 0x000fe4000001ff00 */
        /* <DEDUP_REMOVED lines=9> */
[----:B------:R-:W-:Y:S01]  /*0160*/  CS2R R54, SRZ ;  /* 0x0000000000367805 */ /* 0x000fe2000001ff00 */
[----:B------:R-:W-:Y:S02]  /*0170*/  UPLOP3.LUT UP0, UPT, UPT, UPT, UPT, 0x80, 0x0 ;  /* 0x000000000000789c */ /* 0x000fe40003f0f070 */
[----:B---3--:R-:W-:-:S03]  /*0180*/  UPRMT UR14, UR14, 0x654, UR4 ;  /* 0x000006540e0e7896 */ /* 0x008fc60008000004 */
[----:B------:R-:W-:Y:S01]  /*0190*/  UMOV UR4, 0xffffffff ;  /* 0xffffffff00047882 */ /* 0x000fe20000000000 */
[----:B------:R-:W-:Y:S01]  /*01a0*/  UIADD3 UR16, UR14, 0x4000, URZ ;  /* 0x000040000e107890 */ /* 0x000fe2000fffe03f */
[----:B--2---:R-:W-:-:S05]  /*01b0*/  IMAD.HI R0, R9, 0x2aaaaaab, RZ ;  /* 0x2aaaaaab09007827 */ /* 0x004fca00078e02ff */
[----:B------:R-:W-:-:S04]  /*01c0*/  SHF.R.U32.HI R3, RZ, 0x1f, R0 ;  /* 0x0000001fff037819 */ /* 0x000fc80000011600 */
[----:B------:R-:W-:-:S05]  /*01d0*/  LEA.HI.SX32 R4, R0, R3, 0x1b ;  /* 0x0000000300047211 */ /* 0x000fca00078fdaff */
[C---:B------:R-:W-:Y:S02]  /*01e0*/  IMAD R0, R4.reuse, R5, 0x40 ;  /* 0x0000004004007424 */ /* 0x040fe400078e0205 */
[----:B------:R-:W-:-:S03]  /*01f0*/  IMAD R6, R4, -0xc0, R9 ;  /* 0xffffff4004067824 */ /* 0x000fc600078e0209 */
[----:B------:R-:W-:Y:S02]  /*0200*/  VIMNMX R5, R0, 0x8, PT ;  /* 0x0000000800057848 */ /* 0x000fe40003fe0100 */
[----:B------:R-:W-:Y:S02]  /*0210*/  IABS R10, R6 ;  /* 0x00000006000a7213 */ /* 0x000fe40000000000 */
[-C--:B------:R-:W-:Y:S02]  /*0220*/  IABS R8, R5.reuse ;  /* 0x0000000500087213 */ /* 0x080fe40000000000 */
[-C--:B------:R-:W-:Y:S02]  /*0230*/  IABS R11, R5.reuse ;  /* 0x00000005000b7213 */ /* 0x080fe40000000000 */
[----:B------:R-:W2:Y:S01]  /*0240*/  I2F.RP R0, R8 ;  /* 0x0000000800007306 */ /* 0x000ea20000209400 */
[----:B------:R-:W-:Y:S02]  /*0250*/  LOP3.LUT R6, R6, R5, RZ, 0x3c, !PT ;  /* 0x0000000506067212 */ /* 0x000fe400078e3cff */
[----:B------:R-:W-:-:S02]  /*0260*/  IMAD.MOV R11, RZ, RZ, -R11 ;  /* 0x000000ffff0b7224 */ /* 0x000fc400078e0a0b */
[----:B------:R-:W-:-:S03]  /*0270*/  ISETP.GE.AND P2, PT, R6, RZ, PT ;  /* 0x000000ff0600720c */ /* 0x000fc60003f46270 */
[----:B--2---:R-:W2:Y:S02]  /*0280*/  MUFU.RCP R0, R0 ;  /* 0x0000000000007308 */ /* 0x004ea40000001000 */
[----:B--2---:R-:W-:Y:S01]  /*0290*/  VIADD R2, R0, 0xffffffe ;  /* 0x0ffffffe00027836 */ /* 0x004fe20000000000 */
[----:B------:R-:W-:-:S05]  /*02a0*/  IABS R0, R9 ;  /* 0x0000000900007213 */ /* 0x000fca0000000000 */
[----:B------:R2:W3:Y:S02]  /*02b0*/  F2I.FTZ.U32.TRUNC.NTZ R3, R2 ;  /* 0x0000000200037305 */ /* 0x0004e4000021f000 */
[----:B--2---:R-:W-:Y:S02]  /*02c0*/  IMAD.MOV.U32 R2, RZ, RZ, RZ ;  /* 0x000000ffff027224 */ /* 0x004fe400078e00ff */
[----:B---3--:R-:W-:-:S04]  /*02d0*/  IMAD.MOV R7, RZ, RZ, -R3 ;  /* 0x000000ffff077224 */ /* 0x008fc800078e0a03 */
[----:B------:R-:W-:-:S04]  /*02e0*/  IMAD R7, R7, R8, RZ ;  /* 0x0000000807077224 */ /* 0x000fc800078e02ff */
[----:B------:R-:W-:-:S06]  /*02f0*/  IMAD.HI.U32 R3, R3, R7, R2 ;  /* 0x0000000703037227 */ /* 0x000fcc00078e0002 */
[----:B------:R-:W-:-:S04]  /*0300*/  IMAD.HI.U32 R2, R3, R10, RZ ;  /* 0x0000000a03027227 */ /* 0x000fc800078e00ff */
[----:B------:R-:W-:-:S04]  /*0310*/  IMAD.HI.U32 R3, R3, R0, RZ ;  /* 0x0000000003037227 */ /* 0x000fc800078e00ff */
[-C--:B------:R-:W-:Y:S02]  /*0320*/  IMAD R7, R2, R11.reuse, R10 ;  /* 0x0000000b02077224 */ /* 0x080fe400078e020a */
[----:B------:R-:W-:Y:S02]  /*0330*/  IMAD R3, R3, R11, R0 ;  /* 0x0000000b03037224 */ /* 0x000fe400078e0200 */
[----:B------:R-:W2:Y:S01]  /*0340*/  S2R R0, SR_TID.X ;  /* 0x0000000000007919 */ /* 0x000ea20000002100 */
[C---:B------:R-:W-:Y:S01]  /*0350*/  ISETP.GT.U32.AND P3, PT, R8.reuse, R7, PT ;  /* 0x000000070800720c */ /* 0x040fe20003f64070 */
[----:B------:R-:W3:Y:S01]  /*0360*/  LDC.64 R10, c[0x0][0x210] ;  /* 0x00008400ff0a7b82 */ /* 0x000ee20000000a00 */
[----:B------:R-:W-:-:S11]  /*0370*/  ISETP.GT.U32.AND P0, PT, R8, R3, PT ;  /* 0x000000030800720c */ /* 0x000fd60003f04070 */
[--C-:B------:R-:W-:Y:S02]  /*0380*/  @!P3 IMAD.IADD R7, R7, 0x1, -R8.reuse ;  /* 0x000000010707b824 */ /* 0x100fe400078e0a08 */
[----:B------:R-:W-:Y:S02]  /*0390*/  @!P0 IMAD.IADD R3, R3, 0x1, -R8 ;  /* 0x0000000103038824 */ /* 0x000fe400078e0a08 */
[----:B------:R-:W-:Y:S01]  /*03a0*/  @!P3 VIADD R2, R2, 0x1 ;  /* 0x000000010202b836 */ /* 0x000fe20000000000 */
[----:B------:R-:W-:Y:S02]  /*03b0*/  ISETP.GE.U32.AND P0, PT, R7, R8, PT ;  /* 0x000000080700720c */ /* 0x000fe40003f06070 */
[----:B------:R-:W-:Y:S02]  /*03c0*/  ISETP.GT.U32.AND P1, PT, R8, R3, PT ;  /* 0x000000030800720c */ /* 0x000fe40003f24070 */
[----:B------:R-:W-:-:S09]  /*03d0*/  ISETP.GE.AND P3, PT, R9, RZ, PT ;  /* 0x000000ff0900720c */ /* 0x000fd20003f66270 */
[----:B------:R-:W-:Y:S01]  /*03e0*/  @P0 VIADD R2, R2, 0x1 ;  /* 0x0000000102020836 */ /* 0x000fe20000000000 */
[----:B------:R-:W-:Y:S01]  /*03f0*/  ISETP.NE.AND P0, PT, R5, RZ, PT ;  /* 0x000000ff0500720c */ /* 0x000fe20003f05270 */
[----:B------:R-:W-:Y:S01]  /*0400*/  @!P1 IMAD.IADD R3, R3, 0x1, -R8 ;  /* 0x0000000103039824 */ /* 0x000fe200078e0a08 */
[----:B--2---:R-:W-:Y:S01]  /*0410*/  SHF.R.U32.HI R13, RZ, 0x2, R0 ;  /* 0x00000002ff0d7819 */ /* 0x004fe20000011600 */
[----:B------:R-:W-:Y:S01]  /*0420*/  IMAD.MOV.U32 R7, RZ, RZ, R2 ;  /* 0x000000ffff077224 */ /* 0x000fe200078e0002 */
[----:B------:R-:W-:Y:S01]  /*0430*/  LOP3.LUT R2, RZ, R5, RZ, 0x33, !PT ;  /* 0x00000005ff027212 */ /* 0x000fe200078e33ff */
[----:B------:R-:W-:Y:S01]  /*0440*/  @!P3 IMAD.MOV R3, RZ, RZ, -R3 ;  /* 0x000000ffff03b224 */ /* 0x000fe200078e0a03 */
[----:B------:R-:W-:Y:S01]  /*0450*/  SGXT.U32 R13, R13, 0x6 ;  /* 0x000000060d0d781a */ /* 0x000fe20000000000 */
[----:B------:R-:W-:Y:S01]  /*0460*/  @!P2 IMAD.MOV R7, RZ, RZ, -R7 ;  /* 0x000000ffff07a224 */ /* 0x000fe200078e0a07 */
[----:B------:R-:W2:Y:S02]  /*0470*/  LDC.64 R8, c[0x0][0x218] ;  /* 0x00008600ff087b82 */ /* 0x000ea40000000a00 */
[----:B------:R-:W-:-:S02]  /*0480*/  SEL R3, R2, R3, !P0 ;  /* 0x0000000302037207 */ /* 0x000fc40004000000 */
[----:B------:R-:W-:-:S03]  /*0490*/  SEL R7, R2, R7, !P0 ;  /* 0x0000000702077207 */ /* 0x000fc60004000000 */
[----:B------:R-:W-:Y:S02]  /*04a0*/  IMAD R4, R4, 0x8, R3 ;  /* 0x0000000804047824 */ /* 0x000fe400078e0203 */
[----:B------:R-:W-:Y:S02]  /*04b0*/  IMAD.SHL.U32 R2, R7, 0x80, RZ ;  /* 0x0000008007027824 */ /* 0x000fe400078e00ff */
[----:B------:R-:W-:Y:S01]  /*04c0*/  IMAD.SHL.U32 R3, R4, 0x40, RZ ;  /* 0x0000004004037824 */ /* 0x000fe200078e00ff */
[----:B------:R-:W-:Y:S02]  /*04d0*/  SHF.R.S32.HI R5, RZ, 0x19, R4 ;  /* 0x00000019ff057819 */ /* 0x000fe40000011404 */
[-C--:B------:R-:W-:Y:S02]  /*04e0*/  LOP3.LUT R6, R2, R13.reuse, RZ, 0xfc, !PT ;  /* 0x0000000d02067212 */ /* 0x080fe400078efcff */
[----:B------:R-:W-:Y:S02]  /*04f0*/  LOP3.LUT R7, R2, 0x40, R13, 0xfe, !PT ;  /* 0x0000004002077812 */ /* 0x000fe400078efe0d */
[----:B------:R-:W-:Y:S01]  /*0500*/  SGXT R5, R5, 0x1 ;  /* 0x000000010505781a */ /* 0x000fe20000000200 */
[----:B------:R-:W-:Y:S01]  /*0510*/  IMAD.HI R12, R6, 0x2aaaaaab, RZ ;  /* 0x2aaaaaab060c7827 */ /* 0x000fe200078e02ff */
[----:B------:R-:W-:-:S03]  /*0520*/  LOP3.LUT R4, R3, R13, RZ, 0xfc, !PT ;  /* 0x0000000d03047212 */ /* 0x000fc600078efcff */
[----:B------:R-:W-:Y:S01]  /*0530*/  IMAD.HI R14, R7, 0x2aaaaaab, RZ ;  /* 0x2aaaaaab070e7827 */ /* 0x000fe200078e02ff */
[----:B------:R-:W-:Y:S02]  /*0540*/  SHF.R.U32.HI R15, RZ, 0x1f, R12 ;  /* 0x0000001fff0f7819 */ /* 0x000fe4000001160c */
[----:B------:R-:W-:Y:S02]  /*0550*/  LEA.HI R5, R5, R4, RZ, 0xc ;  /* 0x0000000405057211 */ /* 0x000fe400078f60ff */
[----:B------:R-:W-:Y:S02]  /*0560*/  SHF.R.U32.HI R19, RZ, 0x1f, R14 ;  /* 0x0000001fff137819 */ /* 0x000fe4000001160e */
[----:B------:R-:W-:Y:S02]  /*0570*/  LEA.HI R17, R12, R15, RZ, 0x17 ;  /* 0x0000000f0c117211 */ /* 0x000fe400078fb8ff */
[----:B------:R-:W-:Y:S01]  /*0580*/  LOP3.LUT R15, R5, 0x3fff000, RZ, 0xc0, !PT ;  /* 0x03fff000050f7812 */ /* 0x000fe200078ec0ff */
[----:B------:R-:W-:Y:S01]  /*0590*/  IMAD.SHL.U32 R5, R0, 0x8, RZ ;  /* 0x0000000800057824 */ /* 0x000fe200078e00ff */
[----:B------:R-:W-:Y:S01]  /*05a0*/  LEA.HI R14, R14, R19, RZ, 0x17 ;  /* 0x000000130e0e7211 */ /* 0x000fe200078fb8ff */
[----:B------:R-:W-:Y:S01]  /*05b0*/  IMAD R17, R17, -0xc00, R6 ;  /* 0xfffff40011117824 */ /* 0x000fe200078e0206 */
[----:B------:R-:W-:Y:S01]  /*05c0*/  LOP3.LUT R6, R13, 0x40, RZ, 0xfc, !PT ;  /* 0x000000400d067812 */ /* 0x000fe200078efcff */
[----:B------:R-:W-:Y:S01]  /*05d0*/  IMAD.IADD R15, R4, 0x1, -R15 ;  /* 0x00000001040f7824 */ /* 0x000fe200078e0a0f */
[----:B------:R-:W-:Y:S01]  /*05e0*/  LOP3.LUT R4, R5, 0x18, RZ, 0xc0, !PT ;  /* 0x0000001805047812 */ /* 0x000fe200078ec0ff */
[----:B------:R-:W-:Y:S01]  /*05f0*/  IMAD R7, R14, -0xc00, R7 ;  /* 0xfffff4000e077824 */ /* 0x000fe200078e0207 */
[----:B------:R-:W-:-:S03]  /*0600*/  LOP3.LUT R12, R5, 0x18, R0, 0x48, !PT ;  /* 0x00000018050c7812 */ /* 0x000fc600078e4800 */
[--C-:B------:R-:W-:Y:S02]  /*0610*/  IMAD R15, R15, 0x40, R4.reuse ;  /* 0x000000400f0f7824 */ /* 0x100fe400078e0204 */
[--C-:B------:R-:W-:Y:S02]  /*0620*/  IMAD R17, R17, 0x40, R4.reuse ;  /* 0x0000004011117824 */ /* 0x100fe400078e0204 */
[----:B------:R-:W-:Y:S02]  /*0630*/  IMAD R7, R7, 0x40, R4 ;  /* 0x0000004007077824 */ /* 0x000fe400078e0204 */
[--C-:B------:R-:W-:Y:S02]  /*0640*/  IMAD R4, R13, 0x20, R12.reuse ;  /* 0x000000200d047824 */ /* 0x100fe400078e020c */
[----:B------:R-:W-:Y:S02]  /*0650*/  IMAD R6, R6, 0x20, R12 ;  /* 0x0000002006067824 */ /* 0x000fe400078e020c */
[----:B--2---:R-:W-:Y:S01]  /*0660*/  IMAD.WIDE R20, R7, 0x2, R8 ;  /* 0x0000000207147825 */ /* 0x004fe200078e0208 */
[----:B------:R-:W-:-:S02]  /*0670*/  LEA R7, R4, UR14, 0x1 ;  /* 0x0000000e04077c11 */ /* 0x000fc4000f8e08ff */
[----:B------:R-:W-:Y:S01]  /*0680*/  LEA R19, R6, UR14, 0x1 ;  /* 0x0000000e06137c11 */ /* 0x000fe2000f8e08ff */
[----:B---3--:R-:W-:-:S04]  /*0690*/  IMAD.WIDE R14, R15, 0x2, R10 ;  /* 0x000000020f0e7825 */ /* 0x008fc800078e020a */
[----:B------:R-:W-:Y:S01]  /*06a0*/  IMAD.WIDE R16, R17, 0x2, R8 ;  /* 0x0000000211107825 */ /* 0x000fe200078e0208 */
[----:B------:R-:W-:Y:S01]  /*06b0*/  @!PT LDS RZ, [RZ] ;  /* 0x00000000fffff984 */ /* 0x000fe20000000800 */
[----:B------:R-:W-:Y:S01]  /*06c0*/  @!PT LDS RZ, [RZ] ;  /* 0x00000000fffff984 */ /* 0x000fe20000000800 */
[----:B------:R-:W-:Y:S01]  /*06d0*/  @!PT LDS RZ, [RZ] ;  /* 0x00000000fffff984 */ /* 0x000fe20000000800 */
[----:B------:R-:W-:Y:S01]  /*06e0*/  LDGSTS.E.BYPASS.128 [R7], desc[UR18][R14.64] ;  /* 0x000000000e077fae */ /* 0x000fe2000b901c52 */
[----:B------:R-:W-:Y:S02]  /*06f0*/  IADD3 R8, P0, R14, 0xc0, RZ ;  /* 0x000000c00e087810 */ /* 0x000fe40007f1e0ff */
[----:B------:R-:W-:Y:S01]  /*0700*/  IMAD.SHL.U32 R10, R0, 0x2, RZ ;  /* 0x00000002000a7824 */ /* 0x000fe200078e00ff */
[----:B------:R-:W0:Y:S01]  /*0710*/  LDGDEPBAR ;  /* 0x00000000000079af */ /* 0x000e220000000000 */
[----:B------:R-:W-:Y:S01]  /*0720*/  IADD3 R12, P1, R16, 0xc0, RZ ;  /* 0x000000c0100c7810 */ /* 0x000fe20007f3e0ff */
[----:B------:R-:W-:Y:S01]  /*0730*/  IMAD.X R11, RZ, RZ, R15, P0 ;  /* 0x000000ffff0b7224 */ /* 0x000fe200000e060f */
[----:B------:R-:W-:Y:S01]  /*0740*/  IADD3 R22, P0, R20, 0xc0, RZ ;  /* 0x000000c014167810 */ /* 0x000fe20007f1e0ff */
[----:B------:R-:W-:Y:S01]  /*0750*/  LDGSTS.E.BYPASS.128 [R7+0x4000], desc[UR18][R16.64] ;  /* 0x0400000010077fae */ /* 0x000fe2000b901c52 */
[----:B------:R-:W-:Y:S01]  /*0760*/  LOP3.LUT R10, R10, 0x100, RZ, 0xc0, !PT ;  /* 0x000001000a0a7812 */ /* 0x000fe200078ec0ff */
[----:B------:R-:W-:-:S02]  /*0770*/  IMAD.X R13, RZ, RZ, R17, P1 ;  /* 0x000000ffff0d7224 */ /* 0x000fc400008e0611 */
[----:B------:R-:W-:Y:S01]  /*0780*/  LDGSTS.E.BYPASS.128 [R19+0x4000], desc[UR18][R20.64] ;  /* 0x0400000014137fae */ /* 0x000fe2000b901c52 */
[----:B------:R-:W-:-:S03]  /*0790*/  IMAD.X R9, RZ, RZ, R21, P0 ;  /* 0x000000ffff097224 */ /* 0x000fc600000e0615 */
[----:B------:R-:W0:Y:S01]  /*07a0*/  LDGDEPBAR ;  /* 0x00000000000079af */ /* 0x000e220000000000 */
[----:B------:R-:W-:Y:S06]  /*07b0*/  BAR.SYNC.DEFER_BLOCKING 0x0 ;  /* 0x0000000000007b1d */ /* 0x000fec0000010000 */
[----:B------:R-:W-:Y:S01]  /*07c0*/  @!PT LDS RZ, [RZ] ;  /* 0x00000000fffff984 */ /* 0x000fe20000000800 */
[----:B------:R-:W-:Y:S01]  /*07d0*/  @!PT LDS RZ, [RZ] ;  /* 0x00000000fffff984 */ /* 0x000fe20000000800 */
[----:B------:R-:W-:Y:S01]  /*07e0*/  @!PT LDS RZ, [RZ] ;  /* 0x00000000fffff984 */ /* 0x000fe20000000800 */
[----:B------:R-:W-:Y:S04]  /*07f0*/  LDGSTS.E.BYPASS.128 [R7+0x1000], desc[UR18][R14.64+0x40] ;  /* 0x010000400e077fae */ /* 0x000fe8000b901c52 */
[----:B------:R-:W0:Y:S04]  /*0800*/  LDGDEPBAR ;  /* 0x00000000000079af */ /* 0x000e280000000000 */
[----:B------:R-:W-:Y:S04]  /*0810*/  LDGSTS.E.BYPASS.128 [R7+0x6000], desc[UR18][R16.64+0x40] ;  /* 0x0600004010077fae */ /* 0x000fe8000b901c52 */
[----:B------:R-:W-:Y:S04]  /*0820*/  LDGSTS.E.BYPASS.128 [R19+0x6000], desc[UR18][R20.64+0x40] ;  /* 0x0600004014137fae */ /* 0x000fe8000b901c52 */
[----:B------:R-:W0:Y:S01]  /*0830*/  LDGDEPBAR ;  /* 0x00000000000079af */ /* 0x000e220000000000 */
[----:B------:R-:W-:Y:S06]  /*0840*/  BAR.SYNC.DEFER_BLOCKING 0x0 ;  /* 0x0000000000007b1d */ /* 0x000fec0000010000 */
[----:B------:R-:W-:Y:S01]  /*0850*/  @!PT LDS RZ, [RZ] ;  /* 0x00000000fffff984 */ /* 0x000fe20000000800 */
[----:B------:R-:W-:Y:S01]  /*0860*/  @!PT LDS RZ, [RZ] ;  /* 0x00000000fffff984 */ /* 0x000fe20000000800 */
[----:B------:R-:W-:Y:S01]  /*0870*/  @!PT LDS RZ, [RZ] ;  /* 0x00000000fffff984 */ /* 0x000fe20000000800 */
[----:B------:R-:W-:Y:S04]  /*0880*/  LDGSTS.E.BYPASS.128 [R7+0x2000], desc[UR18][R14.64+0x80], !PT ;  /* 0x020000800e077fae */ /* 0x000fe8000f901c52 */
[----:B------:R-:W0:Y:S04]  /*0890*/  LDGDEPBAR ;  /* 0x00000000000079af */ /* 0x000e280000000000 */
[----:B------:R-:W-:Y:S04]  /*08a0*/  LDGSTS.E.BYPASS.128 [R7+0x8000], desc[UR18][R16.64+0x80], !PT ;  /* 0x0800008010077fae */ /* 0x000fe8000f901c52 */
[----:B------:R2:W-:Y:S04]  /*08b0*/  LDGSTS.E.BYPASS.128 [R19+0x8000], desc[UR18][R20.64+0x80], !PT ;  /* 0x0800008014137fae */ /* 0x0005e8000f901c52 */
[----:B------:R-:W0:Y:S01]  /*08c0*/  LDGDEPBAR ;  /* 0x00000000000079af */ /* 0x000e220000000000 */
[----:B--2---:R-:W-:-:S02]  /*08d0*/  SHF.R.U32.HI R19, RZ, 0x5, R0 ;  /* 0x00000005ff137819 */ /* 0x004fc40000011600 */
[C---:B------:R-:W-:Y:S02]  /*08e0*/  LOP3.LUT R21, R10.reuse, 0x2000000, RZ, 0xfc, !PT ;  /* 0x020000000a157812 */ /* 0x040fe400078efcff */
[----:B------:R-:W-:Y:S02]  /*08f0*/  LOP3.LUT R20, R19, 0x7fffffc, RZ, 0xc0, !PT ;  /* 0x07fffffc13147812 */ /* 0x000fe400078ec0ff */
[----:B------:R-:W-:-:S07]  /*0900*/  LOP3.LUT R10, R10, 0x2000002, RZ, 0xfc, !PT ;  /* 0x020000020a0a7812 */ /* 0x000fce00078efcff */
.L_x_0:
[----:B--2---:R-:W2:Y:S01]  /*0910*/  SHFL.IDX PT, R14, R20, RZ, 0x1f ;  /* 0x00001fff140e7589 */ /* 0x004ea200000e0000 */
[----:B------:R-:W-:Y:S01]  /*0920*/  UIADD3 UR4, UR4, 0x1, URZ ;  /* 0x0000000104047890 */ /* 0x000fe2000fffe03f */
[----:B------:R-:W-:-:S04]  /*0930*/  DEPBAR.LE SB0, 0x4 ;  /* 0x000081000000791a */ /* 0x000fc80000000000 */
[----:B------:R-:W-:Y:S01]  /*0940*/  UISETP.GE.AND UP1, UPT, UR4, 0x4, UPT ;  /* 0x000000040400788c */ /* 0x000fe2000bf26270 */
[----:B------:R-:W-:Y:S01]  /*0950*/  BAR.SYNC.DEFER_BLOCKING 0x0 ;  /* 0x0000000000007b1d */ /* 0x000fe20000010000 */
[----:B------:R-:W-:Y:S02]  /*0960*/  IMAD.MOV.U32 R15, RZ, RZ, -0x7fffffe0 ;  /* 0x80000020ff0f7424 */ /* 0x000fe400078e00ff */
[----:B------:R-:W-:Y:S01]  /*0970*/  USEL UR15, UR4, URZ, !UP1 ;  /* 0x0000003f040f7287 */ /* 0x000fe2000c800000 */
[----:B------:R-:W-:-:S03]  /*0980*/  VIADD R18, R18, 0x1 ;  /* 0x0000000112127836 */ /* 0x000fc60000000000 */
[----:B------:R-:W-:-:S04]  /*0990*/  ULEA UR4, UR15, UR16, 0xd ;  /* 0x000000100f047291 */ /* 0x000fc8000f8e683f */
[----:B------:R-:W-:-:S04]  /*09a0*/  USHF.R.U32.HI UR4, URZ, 0x4, UR4 ;  /* 0x000000043f047899 */ /* 0x000fc80008011604 */
[----:B------:R-:W-:Y:S01]  /*09b0*/  ULOP3.LUT UR4, UR4, 0x3fff, URZ, 0xc0, !UPT ;  /* 0x00003fff04047892 */ /* 0x000fe2000f8ec03f */
[----:B--2---:R-:W-:Y:S01]  /*09c0*/  R2UR UR5, R14 ;  /* 0x000000000e0572ca */ /* 0x004fe200000e0000 */
[----:B------:R-:W-:-:S04]  /*09d0*/  IMAD.MOV.U32 R14, RZ, RZ, R21 ;  /* 0x000000ffff0e7224 */ /* 0x000fc800078e0015 */
[----:B------:R-:W-:Y:S01]  /*09e0*/  IMAD.MOV.U32 R16, RZ, RZ, R14 ;  /* 0x000000ffff107224 */ /* 0x000fe200078e000e */
[----:B------:R-:W-:Y:S01]  /*09f0*/  UMOV UR8, UR4 ;  /* 0x0000000400087c82 */ /* 0x000fe20008000000 */
[----:B------:R-:W-:Y:S01]  /*0a00*/  WARPGROUP.ARRIVE ;  /* 0x00000000000079c5 */ /* 0x000fe20000000000 */
[----:B------:R-:W-:Y:S02]  /*0a10*/  IMAD.MOV.U32 R14, RZ, RZ, R10 ;  /* 0x000000ffff0e7224 */ /* 0x000fe400078e000a */
[----:B------:R-:W-:-:S03]  /*0a20*/  IADD3 R16, P0, R16, UR8, RZ ;  /* 0x0000000810107c10 */ /* 0x000fc6000ff1e0ff */
[----:B------:R-:W-:Y:S01]  /*0a30*/  USHF.L.U32 UR6, UR5, 0x6, URZ ;  /* 0x0000000605067899 */ /* 0x000fe2000800063f */
[----:B------:R-:W-:Y:S01]  /*0a40*/  R2UR UR10, R16 ;  /* 0x00000000100a72ca */ /* 0x000fe200000e0000 */
[----:B------:R-:W-:Y:S01]  /*0a50*/  ULEA UR5, UR15, UR14, 0xc ;  /* 0x0000000e0f057291 */ /* 0x000fe2000f8e603f */
[----:B------:R-:W-:Y:S01]  /*0a60*/  IMAD.MOV.U32 R16, RZ, RZ, R14 ;  /* 0x000000ffff107224 */ /* 0x000fe200078e000e */
[----:B------:R-:W-:Y:S01]  /*0a70*/  ULOP3.LUT UR6, UR6, 0xc0, URZ, 0xc0, !UPT ;  /* 0x000000c006067892 */ /* 0x000fe2000f8ec03f */
[----:B------:R-:W-:Y:S01]  /*0a80*/  IMAD.MOV.U32 R14, RZ, RZ, R8 ;  /* 0x000000ffff0e7224 */ /* 0x000fe200078e0008 */
[----:B------:R-:W-:Y:S01]  /*0a90*/  USHF.R.U32.HI UR7, URZ, 0x4, UR5 ;  /* 0x000000043f077899 */ /* 0x000fe20008011605 */
[----:B------:R-:W-:Y:S02]  /*0aa0*/  IADD3 R8, P3, R8, 0x40, RZ ;  /* 0x0000004008087810 */ /* 0x000fe40007f7e0ff */
[----:B------:R-:W-:Y:S01]  /*0ab0*/  UMOV UR5, URZ ;  /* 0x0000003f00057c82 */ /* 0x000fe20008000000 */
[----:B------:R-:W-:Y:S01]  /*0ac0*/  ULOP3.LUT UR7, UR7, 0x3fff, URZ, 0xc0, !UPT ;  /* 0x00003fff07077892 */ /* 0x000fe2000f8ec03f */
[----:B------:R-:W-:-:S02]  /*0ad0*/  UMOV UR8, UR5 ;  /* 0x0000000500087c82 */ /* 0x000fc40008000000 */
[----:B------:R-:W-:Y:S01]  /*0ae0*/  IADD3.X R17, R15, UR8, RZ, P0, !PT ;  /* 0x000000080f117c10 */ /* 0x000fe200087fe4ff */
[----:B------:R-:W-:Y:S01]  /*0af0*/  UIADD3 UR12, UP1, UR6, UR7, URZ ;  /* 0x00000007060c7290 */ /* 0x000fe2000ff3e03f */
[----:B------:R-:W-:Y:S02]  /*0b00*/  IMAD.MOV.U32 R15, RZ, RZ, -0x7fffffe0 ;  /* 0x80000020ff0f7424 */ /* 0x000fe400078e00ff */
[----:B------:R-:W-:Y:S01]  /*0b10*/  R2UR UR11, R17 ;  /* 0x00000000110b72ca */ /* 0x000fe200000e0000 */
[----:B------:R-:W-:Y:S02]  /*0b20*/  UIADD3.X UR13, URZ, URZ, URZ, UP1, !UPT ;  /* 0x0000003f3f0d7290 */ /* 0x000fe40008ffe43f */
[----:B------:R-:W-:Y:S02]  /*0b30*/  ULOP3.LUT UR8, UR12, 0x1000000, URZ, 0xfc, !UPT ;  /* 0x010000000c087892 */ /* 0x000fe4000f8efc3f */
[----:B------:R-:W-:Y:S01]  /*0b40*/  ULOP3.LUT UR9, UR13, 0x80000020, URZ, 0xfc, !UPT ;  /* 0x800000200d097892 */ /* 0x000fe2000f8efc3f */
[----:B------:R-:W-:Y:S01]  /*0b50*/  UMOV UR6, UR4 ;  /* 0x0000000400067c82 */ /* 0x000fe20008000000 */
[----:B------:R-:W-:Y:S01]  /*0b60*/  UMOV UR4, 0x1000002 ;  /* 0x0100000200047882 */ /* 0x000fe20000000000 */
[----:B------:R-:W-:-:S04]  /*0b70*/  IADD3 R16, P0, R16, UR6, RZ ;  /* 0x0000000610107c10 */ /* 0x000fc8000ff1e0ff */
[----:B------:R-:W-:Y:S02]  /*0b80*/  IADD3.X R17, R15, UR5, RZ, P0, !PT ;  /* 0x000000050f117c10 */ /* 0x000fe400087fe4ff */
[----:B------:R-:W-:Y:S01]  /*0b90*/  HGMMA.64x64x16.F32.BF16 R24, gdesc[UR8], R24 ;  /* 0x00e00000081879f0 */ /* 0x000fe20008701818 */
[----:B------:R-:W-:Y:S01]  /*0ba0*/  R2UR UR6, R16 ;  /* 0x00000000100672ca */ /* 0x000fe200000e0000 */
[----:B------:R-:W-:Y:S01]  /*0bb0*/  UMOV UR5, 0x80000020 ;  /* 0x8000002000057882 */ /* 0x000fe20000000000 */
[----:B------:R-:W-:Y:S01]  /*0bc0*/  R2UR UR7, R17 ;  /* 0x00000000110772ca */ /* 0x000fe200000e0000 */
[----:B------:R-:W-:Y:S01]  /*0bd0*/  UIADD3.64 UR4, UR12, UR4, URZ ;  /* 0x000000040c047297 */ /* 0x000fe2000fffe03f */
[C---:B------:R-:W-:Y:S01]  /*0be0*/  ISETP.GE.AND P0, PT, R18.reuse, 0x4, PT ;  /* 0x000000041200780c */ /* 0x040fe20003f06270 */
[--C-:B------:R-:W-:Y:S02]  /*0bf0*/  IMAD.MOV.U32 R15, RZ, RZ, R11.reuse ;  /* 0x000000ffff0f7224 */ /* 0x100fe400078e000b */
[----:B------:R-:W-:Y:S01]  /*0c00*/  IMAD.X R11, RZ, RZ, R11, P3 ;  /* 0x000000ffff0b7224 */ /* 0x000fe200018e060b */
[----:B------:R-:W-:-:S02]  /*0c10*/  SEL R18, R18, RZ, !P0 ;  /* 0x000000ff12127207 */ /* 0x000fc40004000000 */
[----:B------:R-:W-:Y:S01]  /*0c20*/  PLOP3.LUT P0, PT, PT, PT, UP0, 0x80, 0x0 ;  /* 0x000000000000781c */ /* 0x000fe20003f0f008 */
[----:B------:R-:W-:Y:S01]  /*0c30*/  UPLOP3.LUT UP0, UPT, UPT, UPT, UPT, 0x40, 0x0 ;  /* 0x000000000000789c */ /* 0x000fe20003f0e870 */
[C---:B------:R-:W-:Y:S01]  /*0c40*/  LEA R23, R18.reuse, UR16, 0xd ;  /* 0x0000001012177c11 */ /* 0x040fe2000f8e68ff */
[----:B------:R-:W-:-:S04]  /*0c50*/  IMAD R17, R18, 0x1000, R7 ;  /* 0x0000100012117824 */ /* 0x000fc800078e0207 */
[--C-:B------:R-:W-:Y:S02]  /*0c60*/  IMAD R57, R4, 0x2, R23.reuse ;  /* 0x0000000204397824 */ /* 0x100fe400078e0217 */
[----:B------:R-:W-:Y:S01]  /*0c70*/  IMAD R23, R6, 0x2, R23 ;  /* 0x0000000206177824 */ /* 0x000fe200078e0217 */
[----:B------:R-:W-:Y:S01]  /*0c80*/  HGMMA.64x64x16.F32.BF16 R24, gdesc[UR4], R24, gsb0 ;  /* 0x00e00000041879f0 */ /* 0x000fe20008001818 */
[----:B------:R-:W-:Y:S02]  /*0c90*/  UMOV UR4, UR15 ;  /* 0x0000000f00047c82 */ /* 0x000fe40008000000 */
[----:B------:R-:W-:Y:S02]  /*0ca0*/  WARPGROUP.DEPBAR.LE gsb0, 0x1 ;  /* 0x00008000000079c5 */ /* 0x000fe40000010100 */
[----:B------:R-:W-:Y:S06]  /*0cb0*/  BAR.SYNC.DEFER_BLOCKING 0x0 ;  /* 0x0000000000007b1d */ /* 0x000fec0000010000 */
[----:B------:R-:W-:Y:S01]  /*0cc0*/  @!PT LDS RZ, [RZ] ;  /* 0x00000000fffff984 */ /* 0x000fe20000000800 */
[----:B------:R-:W-:Y:S01]  /*0cd0*/  @!PT LDS RZ, [RZ] ;  /* 0x00000000fffff984 */ /* 0x000fe20000000800 */
[----:B------:R-:W-:Y:S01]  /*0ce0*/  @!PT LDS RZ, [RZ] ;  /* 0x00000000fffff984 */ /* 0x000fe20000000800 */
[----:B------:R2:W-:Y:S04]  /*0cf0*/  LDGSTS.E.BYPASS.128 [R17], desc[UR18][R14.64], !PT ;  /* 0x000000000e117fae */ /* 0x0005e8000f901c52 */
[----:B------:R-:W0:Y:S01]  /*0d00*/  LDGDEPBAR ;  /* 0x00000000000079af */ /* 0x000e220000000000 */
[----:B--2---:R-:W-:Y:S01]  /*0d10*/  IMAD.MOV.U32 R14, RZ, RZ, R12 ;  /* 0x000000ffff0e7224 */ /* 0x004fe200078e000c */
[----:B------:R-:W-:Y:S01]  /*0d20*/  IADD3 R12, P2, R12, 0x40, RZ ;  /* 0x000000400c0c7810 */ /* 0x000fe20007f5e0ff */
[----:B------:R-:W-:-:S04]  /*0d30*/  IMAD.MOV.U32 R15, RZ, RZ, R13 ;  /* 0x000000ffff0f7224 */ /* 0x000fc800078e000d */
[----:B------:R-:W-:Y:S01]  /*0d40*/  IMAD.X R13, RZ, RZ, R13, P2 ;  /* 0x000000ffff0d7224 */ /* 0x000fe200010e060d */
[----:B------:R2:W-:Y:S02]  /*0d50*/  LDGSTS.E.BYPASS.128 [R57], desc[UR18][R14.64], !PT ;  /* 0x000000000e397fae */ /* 0x0005e4000f901c52 */
[----:B--2---:R-:W-:Y:S01]  /*0d60*/  IMAD.MOV.U32 R14, RZ, RZ, R22 ;  /* 0x000000ffff0e7224 */ /* 0x004fe200078e0016 */
[----:B------:R-:W-:Y:S01]  /*0d70*/  IADD3 R22, P1, R22, 0x40, RZ ;  /* 0x0000004016167810 */ /* 0x000fe20007f3e0ff */
[----:B------:R-:W-:-:S04]  /*0d80*/  IMAD.MOV.U32 R15, RZ, RZ, R9 ;  /* 0x000000ffff0f7224 */ /* 0x000fc800078e0009 */
[----:B------:R-:W-:Y:S01]  /*0d90*/  IMAD.X R9, RZ, RZ, R9, P1 ;  /* 0x000000ffff097224 */ /* 0x000fe200008e0609 */
[----:B------:R2:W-:Y:S04]  /*0da0*/  LDGSTS.E.BYPASS.128 [R23], desc[UR18][R14.64], !PT ;  /* 0x000000000e177fae */ /* 0x0005e8000f901c52 */
[----:B------:R-:W0:Y:S01]  /*0db0*/  LDGDEPBAR ;  /* 0x00000000000079af */ /* 0x000e220000000000 */
[----:B------:R-:W-:Y:S05]  /*0dc0*/  @P0 BRA `(.L_x_0) ;  /* 0xfffffff800d00947 */ /* 0x000fea000383ffff */
[----:B------:R-:W-:Y:S02]  /*0dd0*/  WARPGROUP.DEPBAR.LE gsb0, 0x0 ;  /* 0x00008000000079c5 */ /* 0x000fe40000010000 */
[----:B------:R-:W-:-:S04]  /*0de0*/  DEPBAR.LE SB0, 0x0 ;  /* 0x000080000000791a */ /* 0x000fc80000000000 */
[C---:B------:R-:W-:Y:S01]  /*0df0*/  IMAD.SHL.U32 R4, R19.reuse, 0x10, RZ ;  /* 0x0000001013047824 */ /* 0x040fe200078e00ff */
[--C-:B------:R-:W-:Y:S01]  /*0e00*/  SHF.R.U32.HI R8, RZ, 0x4, R0.reuse ;  /* 0x00000004ff087819 */ /* 0x100fe20000011600 */
[----:B------:R-:W-:Y:S01]  /*0e10*/  IMAD.SHL.U32 R19, R19, 0x2, RZ ;  /* 0x0000000213137824 */ /* 0x000fe200078e00ff */
[----:B------:R-:W-:Y:S02]  /*0e20*/  SHF.R.U32.HI R6, RZ, 0x1, R0 ;  /* 0x00000001ff067819 */ /* 0x000fe40000011600 */
[----:B------:R-:W-:Y:S02]  /*0e30*/  LOP3.LUT R7, R4, 0x30, RZ, 0xc0, !PT ;  /* 0x0000003004077812 */ /* 0x000fe400078ec0ff */
[----:B------:R-:W-:Y:S02]  /*0e40*/  SGXT.U32 R4, R8, 0x1 ;  /* 0x000000010804781a */ /* 0x000fe40000000000 */
[----:B------:R-:W-:Y:S02]  /*0e50*/  LOP3.LUT R6, R6, 0x48, RZ, 0xc0, !PT ;  /* 0x0000004806067812 */ /* 0x000fe400078ec0ff */
[----:B------:R-:W-:-:S02]  /*0e60*/  LOP3.LUT R7, R7, 0xf, R0, 0xf8, !PT ;  /* 0x0000000f07077812 */ /* 0x000fc400078ef800 */
[----:B------:R-:W-:Y:S02]  /*0e70*/  LOP3.LUT R19, R4, 0xe, R19, 0xf8, !PT ;  /* 0x0000000e04137812 */ /* 0x000fe400078ef813 */
[----:B------:R-:W-:Y:S01]  /*0e80*/  LOP3.LUT R4, R5, 0x78, RZ, 0xc0, !PT ;  /* 0x0000007805047812 */ /* 0x000fe200078ec0ff */
[----:B------:R-:W-:Y:S01]  /*0e90*/  IMAD R6, R7, 0x88, R6 ;  /* 0x0000008807067824 */ /* 0x000fe200078e0206 */
[----:B------:R-:W-:Y:S02]  /*0ea0*/  F2FP.BF16.F32.PACK_AB R24, R25, R24 ;  /* 0x000000181918723e */ /* 0x000fe400000010ff */
[----:B------:R-:W-:Y:S01]  /*0eb0*/  F2FP.BF16.F32.PACK_AB R25, R27, R26 ;  /* 0x0000001a1b19723e */ /* 0x000fe200000010ff */
[----:B------:R-:W-:Y:S01]  /*0ec0*/  IMAD R19, R19, 0x88, R4 ;  /* 0x0000008813137824 */ /* 0x000fe200078e0204 */
[----:B------:R-:W-:Y:S02]  /*0ed0*/  F2FP.BF16.F32.PACK_AB R32, R33, R32 ;  /* 0x000000202120723e */ /* 0x000fe400000010ff */
[----:B------:R-:W-:-:S02]  /*0ee0*/  F2FP.BF16.F32.PACK_AB R26, R29, R28 ;  /* 0x0000001c1d1a723e */ /* 0x000fc400000010ff */
[----:B------:R-:W-:Y:S02]  /*0ef0*/  F2FP.BF16.F32.PACK_AB R27, R31, R30 ;  /* 0x0000001e1f1b723e */ /* 0x000fe400000010ff */
[----:B------:R-:W-:Y:S02]  /*0f00*/  F2FP.BF16.F32.PACK_AB R33, R35, R34 ;  /* 0x000000222321723e */ /* 0x000fe400000010ff */
[----:B------:R-:W-:Y:S02]  /*0f10*/  F2FP.BF16.F32.PACK_AB R40, R41, R40 ;  /* 0x000000282928723e */ /* 0x000fe400000010ff */
[----:B------:R-:W-:Y:S01]  /*0f20*/  LEA R4, R6, UR14, 0x1 ;  /* 0x0000000e06047c11 */ /* 0x000fe2000f8e08ff */
[----:B------:R-:W-:Y:S01]  /*0f30*/  BAR.SYNC.DEFER_BLOCKING 0x0 ;  /* 0x0000000000007b1d */ /* 0x000fe20000010000 */
[----:B------:R-:W-:Y:S02]  /*0f40*/  F2FP.BF16.F32.PACK_AB R34, R37, R36 ;  /* 0x000000242522723e */ /* 0x000fe400000010ff */
[----:B------:R-:W-:-:S02]  /*0f50*/  F2FP.BF16.F32.PACK_AB R35, R39, R38 ;  /* 0x000000262723723e */ /* 0x000fc400000010ff */
[----:B------:R-:W-:-:S03]  /*0f60*/  F2FP.BF16.F32.PACK_AB R41, R43, R42 ;  /* 0x0000002a2b29723e */ /* 0x000fc600000010ff */
[----:B------:R-:W3:Y:S01]  /*0f70*/  LDC.64 R6, c[0x0][0x220] ;  /* 0x00008800ff067b82 */ /* 0x000ee20000000a00 */
[----:B------:R-:W-:Y:S02]  /*0f80*/  F2FP.BF16.F32.PACK_AB R48, R49, R48 ;  /* 0x000000303130723e */ /* 0x000fe400000010ff */
[----:B------:R-:W-:Y:S02]  /*0f90*/  F2FP.BF16.F32.PACK_AB R42, R45, R44 ;  /* 0x0000002c2d2a723e */ /* 0x000fe400000010ff */
[----:B------:R-:W-:Y:S02]  /*0fa0*/  F2FP.BF16.F32.PACK_AB R43, R47, R46 ;  /* 0x0000002e2f2b723e */ /* 0x000fe400000010ff */
[----:B------:R-:W-:Y:S02]  /*0fb0*/  F2FP.BF16.F32.PACK_AB R49, R51, R50 ;  /* 0x000000323331723e */ /* 0x000fe400000010ff */
[----:B------:R-:W-:Y:S02]  /*0fc0*/  F2FP.BF16.F32.PACK_AB R50, R53, R52 ;  /* 0x000000343532723e */ /* 0x000fe400000010ff */
[----:B------:R-:W-:-:S02]  /*0fd0*/  F2FP.BF16.F32.PACK_AB R51, R55, R54 ;  /* 0x000000363733723e */ /* 0x000fc400000010ff */
[----:B------:R-:W-:Y:S02]  /*0fe0*/  LEA R22, R19, UR14, 0x1 ;  /* 0x0000000e13167c11 */ /* 0x000fe4000f8e08ff */
[----:B------:R-:W-:Y:S02]  /*0ff0*/  SHF.R.U32.HI R0, RZ, 0x4, R0 ;  /* 0x00000004ff007819 */ /* 0x000fe40000011600 */
[----:B------:R-:W-:Y:S01]  /*1000*/  LOP3.LUT R2, R2, 0x78, R5, 0xf8, !PT ;  /* 0x0000007802027812 */ /* 0x000fe200078ef805 */
[----:B------:R-:W-:Y:S01]  /*1010*/  STSM.16.M88.4 [R4], R24 ;  /* 0x0000001804007844 */ /* 0x000fe20000000200 */
[----:B------:R-:W-:Y:S02]  /*1020*/  SGXT.U32 R0, R0, 0x4 ;  /* 0x000000040000781a */ /* 0x000fe40000000000 */
[----:B------:R-:W-:Y:S01]  /*1030*/  ISETP.GE.AND P0, PT, R2, 0xc00, PT ;  /* 0x00000c000200780c */ /* 0x000fe20003f06270 */
[----:B------:R-:W-:Y:S01]  /*1040*/  STSM.16.M88.4 [R4+0x20], R32 ;  /* 0x0000202004007844 */ /* 0x000fe20000000200 */
[----:B------:R-:W-:-:S03]  /*1050*/  LOP3.LUT R3, R0, R3, RZ, 0xfc, !PT ;  /* 0x0000000300037212 */ /* 0x000fc600078efcff */
[----:B------:R-:W-:Y:S01]  /*1060*/  STSM.16.M88.4 [R4+0x40], R40 ;  /* 0x0000402804007844 */ /* 0x000fe20000000200 */
[C---:B------:R-:W-:Y:S01]  /*1070*/  LOP3.LUT R0, R3.reuse, 0x20, RZ, 0xfc, !PT ;  /* 0x0000002003007812 */ /* 0x040fe200078efcff */
[C---:B--2---:R-:W-:Y:S01]  /*1080*/  IMAD R23, R3.reuse, 0xc00, R2 ;  /* 0x00000c0003177824 */ /* 0x044fe200078e0202 */
[----:B------:R-:W-:Y:S01]  /*1090*/  ISETP.LT.AND P3, PT, R3, 0x1000, !P0 ;  /* 0x000010000300780c */ /* 0x000fe20004761270 */
[----:B------:R2:W-:Y:S01]  /*10a0*/  STSM.16.M88.4 [R4+0x60], R48 ;  /* 0x0000603004007844 */ /* 0x0005e20000000200 */
[----:B------:R-:W-:Y:S01]  /*10b0*/  BAR.SYNC.DEFER_BLOCKING 0x0 ;  /* 0x0000000000007b1d */ /* 0x000fe20000010000 */
[----:B------:R-:W-:Y:S01]  /*10c0*/  ISETP.LT.AND P1, PT, R0, 0x1000, !P0 ;  /* 0x000010000000780c */ /* 0x000fe20004721270 */
[C---:B------:R-:W-:Y:S02]  /*10d0*/  VIADD R5, R23.reuse, 0xc000 ;  /* 0x0000c00017057836 */ /* 0x040fe40000000000 */
[----:B------:R-:W-:-:S04]  /*10e0*/  VIADD R21, R23, 0x18000 ;  /* 0x0001800017157836 */ /* 0x000fc80000000000 */
[--C-:B---3--:R-:W-:Y:S01]  /*10f0*/  IMAD.WIDE R20, R21, 0x2, R6.reuse ;  /* 0x0000000215147825 */ /* 0x108fe200078e0206 */
[C---:B--2---:R-:W-:Y:S02]  /*1100*/  LOP3.LUT R4, R3.reuse, 0x10, RZ, 0xfc, !PT ;  /* 0x0000001003047812 */ /* 0x044fe400078efcff */
[----:B------:R-:W-:Y:S02]  /*1110*/  LOP3.LUT R3, R3, 0x30, RZ, 0xfc, !PT ;  /* 0x0000003003037812 */ /* 0x000fe400078efcff */
[----:B------:R-:W-:Y:S01]  /*1120*/  ISETP.LT.AND P2, PT, R4, 0x1000, !P0 ;  /* 0x000010000400780c */ /* 0x000fe20004741270 */
[----:B------:R-:W-:Y:S01]  /*1130*/  IMAD.WIDE R4, R5, 0x2, R6 ;  /* 0x0000000205047825 */ /* 0x000fe200078e0206 */
[----:B------:R-:W-:-:S03]  /*1140*/  ISETP.LT.AND P0, PT, R3, 0x1000, !P0 ;  /* 0x000010000300780c */ /* 0x000fc60004701270 */
[----:B------:R-:W-:Y:S01]  /*1150*/  IMAD.WIDE R2, R23, 0x2, R6 ;  /* 0x0000000217027825 */ /* 0x000fe200078e0206 */
[----:B------:R-:W2:Y:S04]  /*1160*/  LDS.128 R16, [R22] ;  /* 0x0000000016107984 */ /* 0x000ea80000000c00 */
[----:B------:R-:W3:Y:S04]  /*1170*/  LDS.128 R12, [R22+0x1100] ;  /* 0x00110000160c7984 */ /* 0x000ee80000000c00 */
[----:B------:R-:W4:Y:S04]  /*1180*/  LDS.128 R8, [R22+0x2200] ;  /* 0x0022000016087984 */ /* 0x000f280000000c00 */
[----:B--2---:R2:W-:Y:S04]  /*1190*/  @P3 STG.E.128 desc[UR18][R2.64], R16 ;  /* 0x0000001002003986 */ /* 0x0045e8000c101d12 */
[----:B---3--:R2:W-:Y:S04]  /*11a0*/  @P2 STG.E.128 desc[UR18][R4.64], R12 ;  /* 0x0000000c04002986 */ /* 0x0085e8000c101d12 */
[----:B----4-:R2:W-:Y:S01]  /*11b0*/  @P1 STG.E.128 desc[UR18][R20.64], R8 ;  /* 0x0000000814001986 */ /* 0x0105e2000c101d12 */
[----:B------:R-:W-:Y:S05]  /*11c0*/  @!P0 EXIT ;  /* 0x000000000000894d */ /* 0x000fea0003800000 */
[----:B--2---:R-:W1:Y:S01]  /*11d0*/  LDS.128 R8, [R22+0x3300] ;  /* 0x0033000016087984 */ /* 0x004e620000000c00 */
[----:B------:R-:W-:-:S04]  /*11e0*/  VIADD R23, R23, 0x24000 ;  /* 0x0002400017177836 */ /* 0x000fc80000000000 */
[----:B------:R-:W-:-:S05]  /*11f0*/  IMAD.WIDE R6, R23, 0x2, R6 ;  /* 0x0000000217067825 */ /* 0x000fca00078e0206 */
[----:B-1----:R-:W-:Y:S01]  /*1200*/  STG.E.128 desc[UR18][R6.64], R8 ;  /* 0x0000000806007986 */ /* 0x002fe2000c101d12 */
[----:B------:R-:W-:Y:S05]  /*1210*/  EXIT ;  /* 0x000000000000794d */ /* 0x000fea0003800000 */
.L_x_1:
[----:B------:R-:W-:-:S00]  /*1220*/  BRA `(.L_x_1) ;  /* 0xfffffffc00fc7947 */ /* 0x000fc0000383ffff */
[----:B------:R-:W-:-:S00]  /*1230*/  NOP ;  /* 0x0000000000007918 */ /* 0x000fc00000000000 */
        /* <DEDUP_REMOVED lines=12> */
.L_x_2:


//--------------------- .nv.shared.triton_mm      --------------------------
	.section	.nv.shared.triton_mm,"aw",@nobits
	.sectionflags	@""
	.align	16
	.zero		1024


//--------------------- .nv.constant0.triton_mm   --------------------------
	.section	.nv.constant0.triton_mm,"a",@progbits
	.sectionflags	@""
	.align	4
.nv.constant0.triton_mm:
	.zero		552
